//
// Generated by NVIDIA NVVM Compiler
//
// Compiler Build ID: CL-36424714
// Cuda compilation tools, release 13.0, V13.0.88
// Based on NVVM 20.0.0
//

.version 9.0
.target sm_100
.address_size 64

	// .globl	_Z15expand_frontieriPKiS0_S0_PiS1_PhS1_

.visible .entry _Z15expand_frontieriPKiS0_S0_PiS1_PhS1_(
	.param .u32 _Z15expand_frontieriPKiS0_S0_PiS1_PhS1__param_0,
	.param .u64 .ptr .align 1 _Z15expand_frontieriPKiS0_S0_PiS1_PhS1__param_1,
	.param .u64 .ptr .align 1 _Z15expand_frontieriPKiS0_S0_PiS1_PhS1__param_2,
	.param .u64 .ptr .align 1 _Z15expand_frontieriPKiS0_S0_PiS1_PhS1__param_3,
	.param .u64 .ptr .align 1 _Z15expand_frontieriPKiS0_S0_PiS1_PhS1__param_4,
	.param .u64 .ptr .align 1 _Z15expand_frontieriPKiS0_S0_PiS1_PhS1__param_5,
	.param .u64 .ptr .align 1 _Z15expand_frontieriPKiS0_S0_PiS1_PhS1__param_6,
	.param .u64 .ptr .align 1 _Z15expand_frontieriPKiS0_S0_PiS1_PhS1__param_7
)
{
	.reg .pred 	%p<13>;
	.reg .b16 	%rs<6>;
	.reg .b32 	%r<43>;
	.reg .b64 	%rd<49>;

	ld.param.u32 	%r21, [_Z15expand_frontieriPKiS0_S0_PiS1_PhS1__param_0];
	ld.param.u64 	%rd8, [_Z15expand_frontieriPKiS0_S0_PiS1_PhS1__param_1];
	ld.param.u64 	%rd10, [_Z15expand_frontieriPKiS0_S0_PiS1_PhS1__param_2];
	ld.param.u64 	%rd9, [_Z15expand_frontieriPKiS0_S0_PiS1_PhS1__param_3];
	ld.param.u64 	%rd11, [_Z15expand_frontieriPKiS0_S0_PiS1_PhS1__param_4];
	ld.param.u64 	%rd12, [_Z15expand_frontieriPKiS0_S0_PiS1_PhS1__param_5];
	ld.param.u64 	%rd13, [_Z15expand_frontieriPKiS0_S0_PiS1_PhS1__param_6];
	ld.param.u64 	%rd14, [_Z15expand_frontieriPKiS0_S0_PiS1_PhS1__param_7];
	cvta.to.global.u64 	%rd1, %rd14;
	cvta.to.global.u64 	%rd2, %rd13;
	cvta.to.global.u64 	%rd3, %rd11;
	cvta.to.global.u64 	%rd4, %rd12;
	cvta.to.global.u64 	%rd5, %rd10;
	mov.u32 	%r22, %ctaid.x;
	mov.u32 	%r23, %ntid.x;
	mov.u32 	%r24, %tid.x;
	mad.lo.s32 	%r1, %r22, %r23, %r24;
	setp.ge.s32 	%p1, %r1, %r21;
	@%p1 bra 	$L__BB0_19;
	cvta.to.global.u64 	%rd15, %rd9;
	mul.wide.s32 	%rd16, %r1, 4;
	add.s64 	%rd17, %rd15, %rd16;
	ld.global.u32 	%r25, [%rd17];
	setp.eq.s32 	%p2, %r25, 0;
	@%p2 bra 	$L__BB0_19;
	cvta.to.global.u64 	%rd18, %rd8;
	add.s64 	%rd20, %rd18, %rd16;
	ld.global.u32 	%r2, [%rd20];
	ld.global.u32 	%r3, [%rd20+4];
	setp.ge.s32 	%p3, %r2, %r3;
	@%p3 bra 	$L__BB0_19;
	sub.s32 	%r26, %r3, %r2;
	and.b32  	%r4, %r26, 3;
	setp.eq.s32 	%p4, %r4, 0;
	mov.u32 	%r40, %r2;
	@%p4 bra 	$L__BB0_8;
	neg.s32 	%r38, %r4;
	mov.u32 	%r40, %r2;
$L__BB0_5:
	.pragma "nounroll";
	mul.wide.s32 	%rd21, %r40, 4;
	add.s64 	%rd22, %rd5, %rd21;
	ld.global.u32 	%r8, [%rd22];
	mul.wide.s32 	%rd23, %r8, 4;
	add.s64 	%rd24, %rd4, %rd23;
	atom.global.exch.b32 	%r27, [%rd24], 1;
	setp.ne.s32 	%p5, %r27, 0;
	@%p5 bra 	$L__BB0_7;
	add.s64 	%rd26, %rd3, %rd23;
	mov.b32 	%r28, 1;
	st.global.u32 	[%rd26], %r28;
	mov.b16 	%rs1, 1;
	st.global.u8 	[%rd2], %rs1;
	add.s64 	%rd27, %rd1, %rd23;
	st.global.u32 	[%rd27], %r1;
$L__BB0_7:
	add.s32 	%r40, %r40, 1;
	add.s32 	%r38, %r38, 1;
	setp.ne.s32 	%p6, %r38, 0;
	@%p6 bra 	$L__BB0_5;
$L__BB0_8:
	sub.s32 	%r29, %r2, %r3;
	setp.gt.u32 	%p7, %r29, -4;
	@%p7 bra 	$L__BB0_19;
	sub.s32 	%r41, %r40, %r3;
	add.s64 	%rd6, %rd5, 8;
$L__BB0_10:
	mul.wide.s32 	%rd28, %r40, 4;
	add.s64 	%rd7, %rd6, %rd28;
	ld.global.u32 	%r15, [%rd7+-8];
	mul.wide.s32 	%rd29, %r15, 4;
	add.s64 	%rd30, %rd4, %rd29;
	atom.global.exch.b32 	%r30, [%rd30], 1;
	setp.ne.s32 	%p8, %r30, 0;
	@%p8 bra 	$L__BB0_12;
	add.s64 	%rd32, %rd3, %rd29;
	mov.b32 	%r31, 1;
	st.global.u32 	[%rd32], %r31;
	mov.b16 	%rs2, 1;
	st.global.u8 	[%rd2], %rs2;
	add.s64 	%rd33, %rd1, %rd29;
	st.global.u32 	[%rd33], %r1;
$L__BB0_12:
	ld.global.u32 	%r16, [%rd7+-4];
	mul.wide.s32 	%rd34, %r16, 4;
	add.s64 	%rd35, %rd4, %rd34;
	atom.global.exch.b32 	%r32, [%rd35], 1;
	setp.ne.s32 	%p9, %r32, 0;
	@%p9 bra 	$L__BB0_14;
	add.s64 	%rd37, %rd3, %rd34;
	mov.b32 	%r33, 1;
	st.global.u32 	[%rd37], %r33;
	mov.b16 	%rs3, 1;
	st.global.u8 	[%rd2], %rs3;
	add.s64 	%rd38, %rd1, %rd34;
	st.global.u32 	[%rd38], %r1;
$L__BB0_14:
	ld.global.u32 	%r17, [%rd7];
	mul.wide.s32 	%rd39, %r17, 4;
	add.s64 	%rd40, %rd4, %rd39;
	atom.global.exch.b32 	%r34, [%rd40], 1;
	setp.ne.s32 	%p10, %r34, 0;
	@%p10 bra 	$L__BB0_16;
	add.s64 	%rd42, %rd3, %rd39;
	mov.b32 	%r35, 1;
	st.global.u32 	[%rd42], %r35;
	mov.b16 	%rs4, 1;
	st.global.u8 	[%rd2], %rs4;
	add.s64 	%rd43, %rd1, %rd39;
	st.global.u32 	[%rd43], %r1;
$L__BB0_16:
	ld.global.u32 	%r18, [%rd7+4];
	mul.wide.s32 	%rd44, %r18, 4;
	add.s64 	%rd45, %rd4, %rd44;
	atom.global.exch.b32 	%r36, [%rd45], 1;
	setp.ne.s32 	%p11, %r36, 0;
	@%p11 bra 	$L__BB0_18;
	add.s64 	%rd47, %rd3, %rd44;
	mov.b32 	%r37, 1;
	st.global.u32 	[%rd47], %r37;
	mov.b16 	%rs5, 1;
	st.global.u8 	[%rd2], %rs5;
	add.s64 	%rd48, %rd1, %rd44;
	st.global.u32 	[%rd48], %r1;
$L__BB0_18:
	add.s32 	%r40, %r40, 4;
	add.s32 	%r41, %r41, 4;
	setp.ne.s32 	%p12, %r41, 0;
	@%p12 bra 	$L__BB0_10;
$L__BB0_19:
	ret;

}
	// .globl	_Z15check_intersectiPKiS0_Ph
.visible .entry _Z15check_intersectiPKiS0_Ph(
	.param .u32 _Z15check_intersectiPKiS0_Ph_param_0,
	.param .u64 .ptr .align 1 _Z15check_intersectiPKiS0_Ph_param_1,
	.param .u64 .ptr .align 1 _Z15check_intersectiPKiS0_Ph_param_2,
	.param .u64 .ptr .align 1 _Z15check_intersectiPKiS0_Ph_param_3
)
{
	.reg .pred 	%p<4>;
	.reg .b16 	%rs<2>;
	.reg .b32 	%r<8>;
	.reg .b64 	%rd<11>;

	ld.param.u32 	%r2, [_Z15check_intersectiPKiS0_Ph_param_0];
	ld.param.u64 	%rd1, [_Z15check_intersectiPKiS0_Ph_param_1];
	ld.param.u64 	%rd2, [_Z15check_intersectiPKiS0_Ph_param_2];
	ld.param.u64 	%rd3, [_Z15check_intersectiPKiS0_Ph_param_3];
	mov.u32 	%r3, %ctaid.x;
	mov.u32 	%r4, %ntid.x;
	mov.u32 	%r5, %tid.x;
	mad.lo.s32 	%r1, %r3, %r4, %r5;
	setp.ge.s32 	%p1, %r1, %r2;
	@%p1 bra 	$L__BB1_4;
	cvta.to.global.u64 	%rd4, %rd1;
	mul.wide.s32 	%rd5, %r1, 4;
	add.s64 	%rd6, %rd4, %rd5;
	ld.global.u32 	%r6, [%rd6];
	setp.eq.s32 	%p2, %r6, 0;
	@%p2 bra 	$L__BB1_4;
	cvta.to.global.u64 	%rd7, %rd2;
	add.s64 	%rd9, %rd7, %rd5;
	ld.global.u32 	%r7, [%rd9];
	setp.eq.s32 	%p3, %r7, 0;
	@%p3 bra 	$L__BB1_4;
	cvta.to.global.u64 	%rd10, %rd3;
	mov.b16 	%rs1, 1;
	st.global.u8 	[%rd10], %rs1;
$L__BB1_4:
	ret;

}


// ===== COMPILED SASS (sm_100) =====

	.target	sm_100

	.elftype	@"ET_EXEC"


//--------------------- .note.nv.tkinfo           --------------------------
	.section	.note.nv.tkinfo,"",@"SHT_NOTE"
	.sectionflags	@"SHF_NOTE_NV_TKINFO"
	.tkinfo
        /*0018*/ 	.word	0x00000002
        /*0030*/ 	.string	""
        /*0030*/ 	.string	"ptxas"
        /*0030*/ 	.string	"Cuda compilation tools, release 13.0, V13.0.88"
        /*0030*/ 	.string	"Build cuda_13.0.r13.0/compiler.36424714_0"
        /*0030*/ 	.string	"-arch sm_100 -m 64 "



//--------------------- .note.nv.cuinfo           --------------------------
	.section	.note.nv.cuinfo,"",@"SHT_NOTE"
	.sectionflags	@"SHF_NOTE_NV_CUINFO"
        /*0018*/ 	.short	0x0002
        /*001a*/ 	.short	0x0064
        /*001c*/ 	.short	0x0082
	.zero		2


//--------------------- .nv.info                  --------------------------
	.section	.nv.info,"",@"SHT_CUDA_INFO"
	.align	4


	//----- nvinfo : EIATTR_REGCOUNT
	.align		4
        /*0000*/ 	.byte	0x04, 0x2f
        /*0002*/ 	.short	(.L_1 - .L_0)
	.align		4
.L_0:
        /*0004*/ 	.word	index@(_Z15expand_frontieriPKiS0_S0_PiS1_PhS1_)
        /*0008*/ 	.word	0x0000001f


	//----- nvinfo : EIATTR_FRAME_SIZE
	.align		4
.L_1:
        /*000c*/ 	.byte	0x04, 0x11
        /*000e*/ 	.short	(.L_3 - .L_2)
	.align		4
.L_2:
        /*0010*/ 	.word	index@(_Z15expand_frontieriPKiS0_S0_PiS1_PhS1_)
        /*0014*/ 	.word	0x00000000


	//----- nvinfo : EIATTR_REGCOUNT
	.align		4
.L_3:
        /*0018*/ 	.byte	0x04, 0x2f
        /*001a*/ 	.short	(.L_5 - .L_4)
	.align		4
.L_4:
        /*001c*/ 	.word	index@(_Z15check_intersectiPKiS0_Ph)
        /*0020*/ 	.word	0x00000008


	//----- nvinfo : EIATTR_FRAME_SIZE
	.align		4
.L_5:
        /*0024*/ 	.byte	0x04, 0x11
        /*0026*/ 	.short	(.L_7 - .L_6)
	.align		4
.L_6:
        /*0028*/ 	.word	index@(_Z15check_intersectiPKiS0_Ph)
        /*002c*/ 	.word	0x00000000


	//----- nvinfo : EIATTR_MIN_STACK_SIZE
	.align		4
.L_7:
        /*0030*/ 	.byte	0x04, 0x12
        /*0032*/ 	.short	(.L_9 - .L_8)
	.align		4
.L_8:
        /*0034*/ 	.word	index@(_Z15check_intersectiPKiS0_Ph)
        /*0038*/ 	.word	0x00000000


	//----- nvinfo : EIATTR_MIN_STACK_SIZE
	.align		4
.L_9:
        /*003c*/ 	.byte	0x04, 0x12
        /*003e*/ 	.short	(.L_11 - .L_10)
	.align		4
.L_10:
        /*0040*/ 	.word	index@(_Z15expand_frontieriPKiS0_S0_PiS1_PhS1_)
        /*0044*/ 	.word	0x00000000
.L_11:


//--------------------- .nv.compat                --------------------------
	.section	.nv.compat,"",@"SHT_CUDA_COMPAT_INFO"
	.align	4
        /*0000*/ 	.byte	0x02, 0x09, 0x00, 0x00, 0x02, 0x02, 0x01, 0x00, 0x02, 0x05, 0x05, 0x00, 0x03, 0x07, 0x01, 0x01
        /*0010*/ 	.byte	0x02, 0x03, 0x00, 0x00, 0x02, 0x06, 0x01, 0x00, 0x04, 0x0b, 0x08, 0x00, 0x09, 0x00, 0x00, 0x00
        /*0020*/ 	.byte	0x00, 0x00, 0x00, 0x00


//--------------------- .nv.info._Z15check_intersectiPKiS0_Ph --------------------------
	.section	.nv.info._Z15check_intersectiPKiS0_Ph,"",@"SHT_CUDA_INFO"
	.sectionflags	@""
	.align	4


	//----- nvinfo : EIATTR_CUDA_API_VERSION
	.align		4
        /*0000*/ 	.byte	0x04, 0x37
        /*0002*/ 	.short	(.L_13 - .L_12)
.L_12:
        /*0004*/ 	.word	0x00000082


	//----- nvinfo : EIATTR_KPARAM_INFO
	.align		4
.L_13:
        /*0008*/ 	.byte	0x04, 0x17
        /*000a*/ 	.short	(.L_15 - .L_14)
.L_14:
        /*000c*/ 	.word	0x00000000
        /*0010*/ 	.short	0x0003
        /*0012*/ 	.short	0x0018
        /*0014*/ 	.byte	0x00, 0xf5, 0x21, 0x00


	//----- nvinfo : EIATTR_KPARAM_INFO
	.align		4
.L_15:
        /*0018*/ 	.byte	0x04, 0x17
        /*001a*/ 	.short	(.L_17 - .L_16)
.L_16:
        /*001c*/ 	.word	0x00000000
        /*0020*/ 	.short	0x0002
        /*0022*/ 	.short	0x0010
        /*0024*/ 	.byte	0x00, 0xf5, 0x21, 0x00


	//----- nvinfo : EIATTR_KPARAM_INFO
	.align		4
.L_17:
        /*0028*/ 	.byte	0x04, 0x17
        /*002a*/ 	.short	(.L_19 - .L_18)
.L_18:
        /*002c*/ 	.word	0x00000000
        /*0030*/ 	.short	0x0001
        /*0032*/ 	.short	0x0008
        /*0034*/ 	.byte	0x00, 0xf5, 0x21, 0x00


	//----- nvinfo : EIATTR_KPARAM_INFO
	.align		4
.L_19:
        /*0038*/ 	.byte	0x04, 0x17
        /*003a*/ 	.short	(.L_21 - .L_20)
.L_20:
        /*003c*/ 	.word	0x00000000
        /*0040*/ 	.short	0x0000
        /*0042*/ 	.short	0x0000
        /*0044*/ 	.byte	0x00, 0xf0, 0x11, 0x00


	//----- nvinfo : EIATTR_SPARSE_MMA_MASK
	.align		4
.L_21:
        /*0048*/ 	.byte	0x03, 0x50
        /*004a*/ 	.short	0x0000


	//----- nvinfo : EIATTR_MAXREG_COUNT
	.align		4
        /*004c*/ 	.byte	0x03, 0x1b
        /*004e*/ 	.short	0x00ff


	//----- nvinfo : EIATTR_MERCURY_ISA_VERSION
	.align		4
        /*0050*/ 	.byte	0x03, 0x5f
        /*0052*/ 	.short	0x0101


	//----- nvinfo : EIATTR_VRC_CTA_INIT_COUNT
	.align		4
        /*0054*/ 	.byte	0x02, 0x4a
	.zero		1
	.zero		1


	//----- nvinfo : EIATTR_EXIT_INSTR_OFFSETS
	.align		4
        /*0058*/ 	.byte	0x04, 0x1c
        /*005a*/ 	.short	(.L_23 - .L_22)


	//   ....[0]....
.L_22:
        /*005c*/ 	.word	0x00000070


	//   ....[1]....
        /*0060*/ 	.word	0x000000d0


	//   ....[2]....
        /*0064*/ 	.word	0x00000120


	//   ....[3]....
        /*0068*/ 	.word	0x00000160


	//----- nvinfo : EIATTR_CBANK_PARAM_SIZE
	.align		4
.L_23:
        /*006c*/ 	.byte	0x03, 0x19
        /*006e*/ 	.short	0x0020


	//----- nvinfo : EIATTR_PARAM_CBANK
	.align		4
        /*0070*/ 	.byte	0x04, 0x0a
        /*0072*/ 	.short	(.L_25 - .L_24)
	.align		4
.L_24:
        /*0074*/ 	.word	index@(.nv.constant0._Z15check_intersectiPKiS0_Ph)
        /*0078*/ 	.short	0x0380
        /*007a*/ 	.short	0x0020


	//----- nvinfo : EIATTR_SW_WAR
	.align		4
.L_25:
        /*007c*/ 	.byte	0x04, 0x36
        /*007e*/ 	.short	(.L_27 - .L_26)
.L_26:
        /*0080*/ 	.word	0x00000008
.L_27:


//--------------------- .nv.info._Z15expand_frontieriPKiS0_S0_PiS1_PhS1_ --------------------------
	.section	.nv.info._Z15expand_frontieriPKiS0_S0_PiS1_PhS1_,"",@"SHT_CUDA_INFO"
	.sectionflags	@""
	.align	4


	//----- nvinfo : EIATTR_CUDA_API_VERSION
	.align		4
        /*0000*/ 	.byte	0x04, 0x37
        /*0002*/ 	.short	(.L_29 - .L_28)
.L_28:
        /*0004*/ 	.word	0x00000082


	//----- nvinfo : EIATTR_KPARAM_INFO
	.align		4
.L_29:
        /*0008*/ 	.byte	0x04, 0x17
        /*000a*/ 	.short	(.L_31 - .L_30)
.L_30:
        /*000c*/ 	.word	0x00000000
        /*0010*/ 	.short	0x0007
        /*0012*/ 	.short	0x0038
        /*0014*/ 	.byte	0x00, 0xf5, 0x21, 0x00


	//----- nvinfo : EIATTR_KPARAM_INFO
	.align		4
.L_31:
        /*0018*/ 	.byte	0x04, 0x17
        /*001a*/ 	.short	(.L_33 - .L_32)
.L_32:
        /*001c*/ 	.word	0x00000000
        /*0020*/ 	.short	0x0006
        /*0022*/ 	.short	0x0030
        /*0024*/ 	.byte	0x00, 0xf5, 0x21, 0x00


	//----- nvinfo : EIATTR_KPARAM_INFO
	.align		4
.L_33:
        /*0028*/ 	.byte	0x04, 0x17
        /*002a*/ 	.short	(.L_35 - .L_34)
.L_34:
        /*002c*/ 	.word	0x00000000
        /*0030*/ 	.short	0x0005
        /*0032*/ 	.short	0x0028
        /*0034*/ 	.byte	0x00, 0xf5, 0x21, 0x00


	//----- nvinfo : EIATTR_KPARAM_INFO
	.align		4
.L_35:
        /*0038*/ 	.byte	0x04, 0x17
        /*003a*/ 	.short	(.L_37 - .L_36)
.L_36:
        /*003c*/ 	.word	0x00000000
        /*0040*/ 	.short	0x0004
        /*0042*/ 	.short	0x0020
        /*0044*/ 	.byte	0x00, 0xf5, 0x21, 0x00


	//----- nvinfo : EIATTR_KPARAM_INFO
	.align		4
.L_37:
        /*0048*/ 	.byte	0x04, 0x17
        /*004a*/ 	.short	(.L_39 - .L_38)
.L_38:
        /*004c*/ 	.word	0x00000000
        /*0050*/ 	.short	0x0003
        /*0052*/ 	.short	0x0018
        /*0054*/ 	.byte	0x00, 0xf5, 0x21, 0x00


	//----- nvinfo : EIATTR_KPARAM_INFO
	.align		4
.L_39:
        /*0058*/ 	.byte	0x04, 0x17
        /*005a*/ 	.short	(.L_41 - .L_40)
.L_40:
        /*005c*/ 	.word	0x00000000
        /*0060*/ 	.short	0x0002
        /*0062*/ 	.short	0x0010
        /*0064*/ 	.byte	0x00, 0xf5, 0x21, 0x00


	//----- nvinfo : EIATTR_KPARAM_INFO
	.align		4
.L_41:
        /*0068*/ 	.byte	0x04, 0x17
        /*006a*/ 	.short	(.L_43 - .L_42)
.L_42:
        /*006c*/ 	.word	0x00000000
        /*0070*/ 	.short	0x0001
        /*0072*/ 	.short	0x0008
        /*0074*/ 	.byte	0x00, 0xf5, 0x21, 0x00


	//----- nvinfo : EIATTR_KPARAM_INFO
	.align		4
.L_43:
        /*0078*/ 	.byte	0x04, 0x17
        /*007a*/ 	.short	(.L_45 - .L_44)
.L_44:
        /*007c*/ 	.word	0x00000000
        /*0080*/ 	.short	0x0000
        /*0082*/ 	.short	0x0000
        /*0084*/ 	.byte	0x00, 0xf0, 0x11, 0x00


	//----- nvinfo : EIATTR_SPARSE_MMA_MASK
	.align		4
.L_45:
        /*0088*/ 	.byte	0x03, 0x50
        /*008a*/ 	.short	0x0000


	//----- nvinfo : EIATTR_MAXREG_COUNT
	.align		4
        /*008c*/ 	.byte	0x03, 0x1b
        /*008e*/ 	.short	0x00ff


	//----- nvinfo : EIATTR_MERCURY_ISA_VERSION
	.align		4
        /*0090*/ 	.byte	0x03, 0x5f
        /*0092*/ 	.short	0x0101


	//----- nvinfo : EIATTR_VRC_CTA_INIT_COUNT
	.align		4
        /*0094*/ 	.byte	0x02, 0x4a
	.zero		1
	.zero		1


	//----- nvinfo : EIATTR_EXIT_INSTR_OFFSETS
	.align		4
        /*0098*/ 	.byte	0x04, 0x1c
        /*009a*/ 	.short	(.L_47 - .L_46)


	//   ....[0]....
.L_46:
        /*009c*/ 	.word	0x00000070


	//   ....[1]....
        /*00a0*/ 	.word	0x000000d0


	//   ....[2]....
        /*00a4*/ 	.word	0x00000130


	//   ....[3]....
        /*00a8*/ 	.word	0x00000360


	//   ....[4]....
        /*00ac*/ 	.word	0x000007d0


	//----- nvinfo : EIATTR_CRS_STACK_SIZE
	.align		4
.L_47:
        /*00b0*/ 	.byte	0x04, 0x1e
        /*00b2*/ 	.short	(.L_49 - .L_48)
.L_48:
        /*00b4*/ 	.word	0x00000000


	//----- nvinfo : EIATTR_CBANK_PARAM_SIZE
	.align		4
.L_49:
        /*00b8*/ 	.byte	0x03, 0x19
        /*00ba*/ 	.short	0x0040


	//----- nvinfo : EIATTR_PARAM_CBANK
	.align		4
        /*00bc*/ 	.byte	0x04, 0x0a
        /*00be*/ 	.short	(.L_51 - .L_50)
	.align		4
.L_50:
        /*00c0*/ 	.word	index@(.nv.constant0._Z15expand_frontieriPKiS0_S0_PiS1_PhS1_)
        /*00c4*/ 	.short	0x0380
        /*00c6*/ 	.short	0x0040


	//----- nvinfo : EIATTR_SW_WAR
	.align		4
.L_51:
        /*00c8*/ 	.byte	0x04, 0x36
        /*00ca*/ 	.short	(.L_53 - .L_52)
.L_52:
        /*00cc*/ 	.word	0x00000008
.L_53:


//--------------------- .nv.callgraph             --------------------------
	.section	.nv.callgraph,"",@"SHT_CUDA_CALLGRAPH"
	.align	4
	.sectionentsize	8
	.align		4
        /*0000*/ 	.word	0x00000000
	.align		4
        /*0004*/ 	.word	0xffffffff
	.align		4
        /*0008*/ 	.word	0x00000000
	.align		4
        /*000c*/ 	.word	0xfffffffe
	.align		4
        /*0010*/ 	.word	0x00000000
	.align		4
        /*0014*/ 	.word	0xfffffffd
	.align		4
        /*0018*/ 	.word	0x00000000
	.align		4
        /*001c*/ 	.word	0xfffffffc


//--------------------- .text._Z15check_intersectiPKiS0_Ph --------------------------
	.section	.text._Z15check_intersectiPKiS0_Ph,"ax",@progbits
	.align	128
        .global         _Z15check_intersectiPKiS0_Ph
        .type           _Z15check_intersectiPKiS0_Ph,@function
        .size           _Z15check_intersectiPKiS0_Ph,(.L_x_10 - _Z15check_intersectiPKiS0_Ph)
        .other          _Z15check_intersectiPKiS0_Ph,@"STO_CUDA_ENTRY STV_DEFAULT"
_Z15check_intersectiPKiS0_Ph:
.text._Z15check_intersectiPKiS0_Ph:
[----:B------:R-:W-:Y:S01]  /*0000*/  LDC R1, c[0x0][0x37c] ;  /* 0x0000df00ff017b82 */ /* 0x000fe20000000800 */
[----:B------:R-:W0:Y:S07]  /*0010*/  S2R R0, SR_TID.X ;  /* 0x0000000000007919 */ /* 0x000e2e0000002100 */
[----:B------:R-:W0:Y:S01]  /*0020*/  S2UR UR4, SR_CTAID.X ;  /* 0x00000000000479c3 */ /* 0x000e220000002500 */
[----:B------:R-:W1:Y:S07]  /*0030*/  LDCU UR5, c[0x0][0x380] ;  /* 0x00007000ff0577ac */ /* 0x000e6e0008000800 */
[----:B------:R-:W0:Y:S02]  /*0040*/  LDC R5, c[0x0][0x360] ;  /* 0x0000d800ff057b82 */ /* 0x000e240000000800 */
[----:B0-----:R-:W-:-:S05]  /*0050*/  IMAD R5, R5, UR4, R0 ;  /* 0x0000000405057c24 */ /* 0x001fca000f8e0200 */
[----:B-1----:R-:W-:-:S13]  /*0060*/  ISETP.GE.AND P0, PT, R5, UR5, PT ;  /* 0x0000000505007c0c */ /* 0x002fda000bf06270 */
[----:B------:R-:W-:Y:S05]  /*0070*/  @P0 EXIT ;  /* 0x000000000000094d */ /* 0x000fea0003800000 */
[----:B------:R-:W0:Y:S01]  /*0080*/  LDC.64 R2, c[0x0][0x388] ;  /* 0x0000e200ff027b82 */ /* 0x000e220000000a00 */
[----:B------:R-:W1:Y:S01]  /*0090*/  LDCU.64 UR4, c[0x0][0x358] ;  /* 0x00006b00ff0477ac */ /* 0x000e620008000a00 */
[----:B0-----:R-:W-:-:S06]  /*00a0*/  IMAD.WIDE R2, R5, 0x4, R2 ;  /* 0x0000000405027825 */ /* 0x001fcc00078e0202 */
[----:B-1----:R-:W2:Y:S02]  /*00b0*/  LDG.E R2, desc[UR4][R2.64] ;  /* 0x0000000402027981 */ /* 0x002ea4000c1e1900 */
[----:B--2---:R-:W-:-:S13]  /*00c0*/  ISETP.NE.AND P0, PT, R2, RZ, PT ;  /* 0x000000ff0200720c */ /* 0x004fda0003f05270 */
[----:B------:R-:W-:Y:S05]  /*00d0*/  @!P0 EXIT ;  /* 0x000000000000894d */ /* 0x000fea0003800000 */
[----:B------:R-:W0:Y:S02]  /*00e0*/  LDC.64 R2, c[0x0][0x390] ;  /* 0x0000e400ff027b82 */ /* 0x000e240000000a00 */
[----:B0-----:R-:W-:-:S06]  /*00f0*/  IMAD.WIDE R2, R5, 0x4, R2 ;  /* 0x0000000405027825 */ /* 0x001fcc00078e0202 */
[----:B------:R-:W2:Y:S02]  /*0100*/  LDG.E R2, desc[UR4][R2.64] ;  /* 0x0000000402027981 */ /* 0x000ea4000c1e1900 */
[----:B--2---:R-:W-:-:S13]  /*0110*/  ISETP.NE.AND P0, PT, R2, RZ, PT ;  /* 0x000000ff0200720c */ /* 0x004fda0003f05270 */
[----:B------:R-:W-:Y:S05]  /*0120*/  @!P0 EXIT ;  /* 0x000000000000894d */ /* 0x000fea0003800000 */
[----:B------:R-:W0:Y:S01]  /*0130*/  LDC.64 R2, c[0x0][0x398] ;  /* 0x0000e600ff027b82 */ /* 0x000e220000000a00 */
[----:B------:R-:W-:-:S05]  /*0140*/  HFMA2 R0, -RZ, RZ, 0, 5.9604644775390625e-08 ;  /* 0x00000001ff007431 */ /* 0x000fca00000001ff */
[----:B0-----:R-:W-:Y:S01]  /*0150*/  STG.E.U8 desc[UR4][R2.64], R0 ;  /* 0x0000000002007986 */ /* 0x001fe2000c101104 */
[----:B------:R-:W-:Y:S05]  /*0160*/  EXIT ;  /* 0x000000000000794d */ /* 0x000fea0003800000 */
.L_x_0:
[----:B------:R-:W-:-:S00]  /*0170*/  BRA `(.L_x_0) ;  /* 0xfffffffc00fc7947 */ /* 0x000fc0000383ffff */
[----:B------:R-:W-:-:S00]  /*0180*/  NOP ;  /* 0x0000000000007918 */ /* 0x000fc00000000000 */
[----:B------:R-:W-:-:S00]  /*0190*/  NOP ;  /* 0x0000000000007918 */ /* 0x000fc00000000000 */
[----:B------:R-:W-:-:S00]  /*01a0*/  NOP ;  /* 0x0000000000007918 */ /* 0x000fc00000000000 */
[----:B------:R-:W-:-:S00]  /*01b0*/  NOP ;  /* 0x0000000000007918 */ /* 0x000fc00000000000 */
[----:B------:R-:W-:-:S00]  /*01c0*/  NOP ;  /* 0x0000000000007918 */ /* 0x000fc00000000000 */
[----:B------:R-:W-:-:S00]  /*01d0*/  NOP ;  /* 0x0000000000007918 */ /* 0x000fc00000000000 */
[----:B------:R-:W-:-:S00]  /*01e0*/  NOP ;  /* 0x0000000000007918 */ /* 0x000fc00000000000 */
[----:B------:R-:W-:-:S00]  /*01f0*/  NOP ;  /* 0x0000000000007918 */ /* 0x000fc00000000000 */
.L_x_10:


//--------------------- .text._Z15expand_frontieriPKiS0_S0_PiS1_PhS1_ --------------------------
	.section	.text._Z15expand_frontieriPKiS0_S0_PiS1_PhS1_,"ax",@progbits
	.align	128
        .global         _Z15expand_frontieriPKiS0_S0_PiS1_PhS1_
        .type           _Z15expand_frontieriPKiS0_S0_PiS1_PhS1_,@function
        .size           _Z15expand_frontieriPKiS0_S0_PiS1_PhS1_,(.L_x_11 - _Z15expand_frontieriPKiS0_S0_PiS1_PhS1_)
        .other          _Z15expand_frontieriPKiS0_S0_PiS1_PhS1_,@"STO_CUDA_ENTRY STV_DEFAULT"
_Z15expand_frontieriPKiS0_S0_PiS1_PhS1_:
.text._Z15expand_frontieriPKiS0_S0_PiS1_PhS1_:
        /* <DEDUP_REMOVED lines=15> */
[----:B0-----:R-:W-:-:S05]  /*00f0*/  IMAD.WIDE R4, R0, 0x4, R4 ;  /* 0x0000000400047825 */ /* 0x001fca00078e0204 */
[----:B------:R-:W2:Y:S04]  /*0100*/  LDG.E R12, desc[UR6][R4.64] ;  /* 0x00000006040c7981 */ /* 0x000ea8000c1e1900 */
[----:B------:R-:W2:Y:S02]  /*0110*/  LDG.E R3, desc[UR6][R4.64+0x4] ;  /* 0x0000040604037981 */ /* 0x000ea4000c1e1900 */
[----:B--2---:R-:W-:-:S13]  /*0120*/  ISETP.GE.AND P0, PT, R12, R3, PT ;  /* 0x000000030c00720c */ /* 0x004fda0003f06270 */
[----:B------:R-:W-:Y:S05]  /*0130*/  @P0 EXIT ;  /* 0x000000000000094d */ /* 0x000fea0003800000 */
[----:B------:R-:W-:Y:S01]  /*0140*/  IADD3 R2, PT, PT, -R12, R3, RZ ;  /* 0x000000030c027210 */ /* 0x000fe20007ffe1ff */
[----:B------:R-:W-:Y:S03]  /*0150*/  BSSY.RECONVERGENT B0, `(.L_x_1) ;  /* 0x000001e000007945 */ /* 0x000fe60003800200 */
[----:B------:R-:W-:Y:S02]  /*0160*/  LOP3.LUT P0, R13, R2, 0x3, RZ, 0xc0, !PT ;  /* 0x00000003020d7812 */ /* 0x000fe4000780c0ff */
[----:B------:R-:W-:-:S11]  /*0170*/  MOV R2, R12 ;  /* 0x0000000c00027202 */ /* 0x000fd60000000f00 */
[----:B------:R-:W-:Y:S05]  /*0180*/  @!P0 BRA `(.L_x_2) ;  /* 0x0000000000688947 */ /* 0x000fea0003800000 */
[----:B------:R-:W0:Y:S01]  /*0190*/  LDC.64 R10, c[0x0][0x3a8] ;  /* 0x0000ea00ff0a7b82 */ /* 0x000e220000000a00 */
[----:B------:R-:W-:Y:S01]  /*01a0*/  IMAD.MOV R13, RZ, RZ, -R13 ;  /* 0x000000ffff0d7224 */ /* 0x000fe200078e0a0d */
[----:B------:R-:W-:-:S06]  /*01b0*/  MOV R2, R12 ;  /* 0x0000000c00027202 */ /* 0x000fcc0000000f00 */
[----:B------:R-:W1:Y:S08]  /*01c0*/  LDC.64 R8, c[0x0][0x3a0] ;  /* 0x0000e800ff087b82 */ /* 0x000e700000000a00 */
[----:B------:R-:W2:Y:S08]  /*01d0*/  LDC.64 R6, c[0x0][0x3b8] ;  /* 0x0000ee00ff067b82 */ /* 0x000eb00000000a00 */
[----:B------:R-:W3:Y:S02]  /*01e0*/  LDC.64 R4, c[0x0][0x390] ;  /* 0x0000e400ff047b82 */ /* 0x000ee40000000a00 */
.L_x_5:
[----:B---3--:R-:W-:-:S05]  /*01f0*/  IMAD.WIDE R14, R2, 0x4, R4 ;  /* 0x00000004020e7825 */ /* 0x008fca00078e0204 */
[----:B------:R-:W0:Y:S01]  /*0200*/  LDG.E R19, desc[UR6][R14.64] ;  /* 0x000000060e137981 */ /* 0x000e22000c1e1900 */
[----:B------:R-:W-:Y:S02]  /*0210*/  IMAD.MOV.U32 R21, RZ, RZ, 0x1 ;  /* 0x00000001ff157424 */ /* 0x000fe400078e00ff */
[----:B0-----:R-:W-:-:S06]  /*0220*/  IMAD.WIDE R16, R19, 0x4, R10 ;  /* 0x0000000413107825 */ /* 0x001fcc00078e020a */
[----:B------:R-:W3:Y:S01]  /*0230*/  ATOMG.E.EXCH.STRONG.GPU PT, R16, desc[UR6][R16.64], R21 ;  /* 0x80000015101079a8 */ /* 0x000ee2000c1ef106 */
[----:B------:R-:W-:Y:S01]  /*0240*/  IADD3 R13, PT, PT, R13, 0x1, RZ ;  /* 0x000000010d0d7810 */ /* 0x000fe20007ffe0ff */
[----:B------:R-:W-:Y:S03]  /*0250*/  BSSY.RECONVERGENT B1, `(.L_x_3) ;  /* 0x000000b000017945 */ /* 0x000fe60003800200 */
[----:B------:R-:W-:Y:S02]  /*0260*/  ISETP.NE.AND P1, PT, R13, RZ, PT ;  /* 0x000000ff0d00720c */ /* 0x000fe40003f25270 */
[----:B---3--:R-:W-:-:S13]  /*0270*/  ISETP.NE.AND P0, PT, R16, RZ, PT ;  /* 0x000000ff1000720c */ /* 0x008fda0003f05270 */
[----:B------:R-:W-:Y:S05]  /*0280*/  @P0 BRA `(.L_x_4) ;  /* 0x00000000001c0947 */ /* 0x000fea0003800000 */
[----:B------:R-:W0:Y:S01]  /*0290*/  LDC.64 R14, c[0x0][0x3b0] ;  /* 0x0000ec00ff0e7b82 */ /* 0x000e220000000a00 */
[----:B-1----:R-:W-:-:S04]  /*02a0*/  IMAD.WIDE R16, R19, 0x4, R8 ;  /* 0x0000000413107825 */ /* 0x002fc800078e0208 */
[----:B------:R-:W-:Y:S01]  /*02b0*/  IMAD.MOV.U32 R20, RZ, RZ, 0x1 ;  /* 0x00000001ff147424 */ /* 0x000fe200078e00ff */
[----:B------:R3:W-:Y:S01]  /*02c0*/  STG.E desc[UR6][R16.64], R21 ;  /* 0x0000001510007986 */ /* 0x0007e2000c101906 */
[----:B--2---:R-:W-:-:S03]  /*02d0*/  IMAD.WIDE R18, R19, 0x4, R6 ;  /* 0x0000000413127825 */ /* 0x004fc600078e0206 */
[----:B0-----:R3:W-:Y:S04]  /*02e0*/  STG.E.U8 desc[UR6][R14.64], R20 ;  /* 0x000000140e007986 */ /* 0x0017e8000c101106 */
[----:B------:R3:W-:Y:S02]  /*02f0*/  STG.E desc[UR6][R18.64], R0 ;  /* 0x0000000012007986 */ /* 0x0007e4000c101906 */
.L_x_4:
[----:B------:R-:W-:Y:S05]  /*0300*/  BSYNC.RECONVERGENT B1 ;  /* 0x0000000000017941 */ /* 0x000fea0003800200 */
.L_x_3:
[----:B------:R-:W-:Y:S01]  /*0310*/  IADD3 R2, PT, PT, R2, 0x1, RZ ;  /* 0x0000000102027810 */ /* 0x000fe20007ffe0ff */
[----:B------:R-:W-:Y:S06]  /*0320*/  @P1 BRA `(.L_x_5) ;  /* 0xfffffffc00b01947 */ /* 0x000fec000383ffff */
.L_x_2:
[----:B------:R-:W-:Y:S05]  /*0330*/  BSYNC.RECONVERGENT B0 ;  /* 0x0000000000007941 */ /* 0x000fea0003800200 */
.L_x_1:
[----:B------:R-:W-:-:S04]  /*0340*/  IADD3 R4, PT, PT, R12, -R3, RZ ;  /* 0x800000030c047210 */ /* 0x000fc80007ffe0ff */
[----:B------:R-:W-:-:S13]  /*0350*/  ISETP.GT.U32.AND P0, PT, R4, -0x4, PT ;  /* 0xfffffffc0400780c */ /* 0x000fda0003f04070 */
[----:B------:R-:W-:Y:S05]  /*0360*/  @P0 EXIT ;  /* 0x000000000000094d */ /* 0x000fea0003800000 */
[----:B------:R-:W0:Y:S01]  /*0370*/  LDC.64 R4, c[0x0][0x3a8] ;  /* 0x0000ea00ff047b82 */ /* 0x000e220000000a00 */
[----:B------:R-:W4:Y:S01]  /*0380*/  LDCU.64 UR4, c[0x0][0x390] ;  /* 0x00007200ff0477ac */ /* 0x000f220008000a00 */
[----:B------:R-:W-:-:S06]  /*0390*/  IMAD.IADD R3, R2, 0x1, -R3 ;  /* 0x0000000102037824 */ /* 0x000fcc00078e0a03 */
[----:B--2---:R-:W2:Y:S08]  /*03a0*/  LDC.64 R6, c[0x0][0x3a0] ;  /* 0x0000e800ff067b82 */ /* 0x004eb00000000a00 */
[----:B-1----:R-:W1:Y:S01]  /*03b0*/  LDC.64 R8, c[0x0][0x3b8] ;  /* 0x0000ee00ff087b82 */ /* 0x002e620000000a00 */
[----:B----4-:R-:W-:-:S04]  /*03c0*/  UIADD3 UR4, UP0, UPT, UR4, 0x8, URZ ;  /* 0x0000000804047890 */ /* 0x010fc8000ff1e0ff */
[----:B------:R-:W-:-:S12]  /*03d0*/  UIADD3.X UR5, UPT, UPT, URZ, UR5, URZ, UP0, !UPT ;  /* 0x00000005ff057290 */ /* 0x000fd800087fe4ff */
.L_x_8:
[----:B---3--:R-:W-:Y:S02]  /*03e0*/  MOV R10, UR4 ;  /* 0x00000004000a7c02 */ /* 0x008fe40008000f00 */
[----:B------:R-:W-:-:S03]  /*03f0*/  MOV R11, UR5 ;  /* 0x00000005000b7c02 */ /* 0x000fc60008000f00 */
[----:B------:R-:W-:-:S05]  /*0400*/  IMAD.WIDE R10, R2, 0x4, R10 ;  /* 0x00000004020a7825 */ /* 0x000fca00078e020a */
[----:B------:R-:W0:Y:S01]  /*0410*/  LDG.E R23, desc[UR6][R10.64+-0x8] ;  /* 0xfffff8060a177981 */ /* 0x000e22000c1e1900 */
[----:B------:R-:W-:Y:S02]  /*0420*/  IMAD.MOV.U32 R12, RZ, RZ, 0x1 ;  /* 0x00000001ff0c7424 */ /* 0x000fe400078e00ff */
[----:B0--3--:R-:W-:-:S06]  /*0430*/  IMAD.WIDE R20, R23, 0x4, R4 ;  /* 0x0000000417147825 */ /* 0x009fcc00078e0204 */
[----:B------:R-:W3:Y:S01]  /*0440*/  ATOMG.E.EXCH.STRONG.GPU PT, R20, desc[UR6][R20.64], R12 ;  /* 0x8000000c141479a8 */ /* 0x000ee2000c1ef106 */
[----:B------:R-:W-:Y:S01]  /*0450*/  HFMA2 R13, -RZ, RZ, 0, 5.9604644775390625e-08 ;  /* 0x00000001ff0d7431 */ /* 0x000fe200000001ff */
[----:B---3--:R-:W-:-:S13]  /*0460*/  ISETP.NE.AND P0, PT, R20, RZ, PT ;  /* 0x000000ff1400720c */ /* 0x008fda0003f05270 */
[----:B------:R-:W0:Y:S01]  /*0470*/  @!P0 LDC.64 R18, c[0x0][0x3a0] ;  /* 0x0000e800ff128b82 */ /* 0x000e220000000a00 */
[----:B------:R-:W-:-:S07]  /*0480*/  @!P0 PRMT R21, R13, 0x7610, R21 ;  /* 0x000076100d158816 */ /* 0x000fce0000000015 */
[----:B------:R-:W3:Y:S08]  /*0490*/  @!P0 LDC.64 R16, c[0x0][0x3b8] ;  /* 0x0000ee00ff108b82 */ /* 0x000ef00000000a00 */
[----:B------:R-:W4:Y:S01]  /*04a0*/  @!P0 LDC.64 R14, c[0x0][0x3b0] ;  /* 0x0000ec00ff0e8b82 */ /* 0x000f220000000a00 */
[----:B0-----:R-:W-:-:S05]  /*04b0*/  @!P0 IMAD.WIDE R18, R23, 0x4, R18 ;  /* 0x0000000417128825 */ /* 0x001fca00078e0212 */
[----:B------:R-:W-:Y:S01]  /*04c0*/  @!P0 STG.E desc[UR6][R18.64], R12 ;  /* 0x0000000c12008986 */ /* 0x000fe2000c101906 */
[----:B---3--:R-:W-:-:S03]  /*04d0*/  @!P0 IMAD.WIDE R22, R23, 0x4, R16 ;  /* 0x0000000417168825 */ /* 0x008fc600078e0210 */
[----:B----4-:R0:W-:Y:S04]  /*04e0*/  @!P0 STG.E.U8 desc[UR6][R14.64], R21 ;  /* 0x000000150e008986 */ /* 0x0101e8000c101106 */
[----:B------:R3:W-:Y:S04]  /*04f0*/  @!P0 STG.E desc[UR6][R22.64], R0 ;  /* 0x0000000016008986 */ /* 0x0007e8000c101906 */
[----:B------:R-:W4:Y:S02]  /*0500*/  LDG.E R13, desc[UR6][R10.64+-0x4] ;  /* 0xfffffc060a0d7981 */ /* 0x000f24000c1e1900 */
[----:B----4-:R-:W-:-:S06]  /*0510*/  IMAD.WIDE R24, R13, 0x4, R4 ;  /* 0x000000040d187825 */ /* 0x010fcc00078e0204 */
[----:B------:R-:W4:Y:S01]  /*0520*/  ATOMG.E.EXCH.STRONG.GPU PT, R24, desc[UR6][R24.64], R12 ;  /* 0x8000000c181879a8 */ /* 0x000f22000c1ef106 */
[----:B------:R-:W-:Y:S01]  /*0530*/  HFMA2 R28, -RZ, RZ, 0, 5.9604644775390625e-08 ;  /* 0x00000001ff1c7431 */ /* 0x000fe200000001ff */
[----:B----4-:R-:W-:-:S13]  /*0540*/  ISETP.NE.AND P0, PT, R24, RZ, PT ;  /* 0x000000ff1800720c */ /* 0x010fda0003f05270 */
[----:B------:R-:W4:Y:S01]  /*0550*/  @!P0 LDC.64 R26, c[0x0][0x3a0] ;  /* 0x0000e800ff1a8b82 */ /* 0x000f220000000a00 */
[----:B0-----:R-:W-:-:S07]  /*0560*/  @!P0 PRMT R15, R28, 0x7610, R15 ;  /* 0x000076101c0f8816 */ /* 0x001fce000000000f */
[----:B------:R-:W3:Y:S08]  /*0570*/  @!P0 LDC.64 R20, c[0x0][0x3b8] ;  /* 0x0000ee00ff148b82 */ /* 0x000ef00000000a00 */
[----:B------:R-:W0:Y:S01]  /*0580*/  @!P0 LDC.64 R16, c[0x0][0x3b0] ;  /* 0x0000ec00ff108b82 */ /* 0x000e220000000a00 */
[----:B----4-:R-:W-:-:S05]  /*0590*/  @!P0 IMAD.WIDE R18, R13, 0x4, R26 ;  /* 0x000000040d128825 */ /* 0x010fca00078e021a */
[----:B------:R-:W-:Y:S01]  /*05a0*/  @!P0 STG.E desc[UR6][R18.64], R12 ;  /* 0x0000000c12008986 */ /* 0x000fe2000c101906 */
[----:B---3--:R-:W-:-:S03]  /*05b0*/  @!P0 IMAD.WIDE R22, R13, 0x4, R20 ;  /* 0x000000040d168825 */ /* 0x008fc600078e0214 */
[----:B0-----:R0:W-:Y:S04]  /*05c0*/  @!P0 STG.E.U8 desc[UR6][R16.64], R15 ;  /* 0x0000000f10008986 */ /* 0x0011e8000c101106 */
[----:B------:R-:W-:Y:S04]  /*05d0*/  @!P0 STG.E desc[UR6][R22.64], R0 ;  /* 0x0000000016008986 */ /* 0x000fe8000c101906 */
[----:B------:R-:W3:Y:S02]  /*05e0*/  LDG.E R13, desc[UR6][R10.64] ;  /* 0x000000060a0d7981 */ /* 0x000ee4000c1e1900 */
[----:B---3--:R-:W-:-:S06]  /*05f0*/  IMAD.WIDE R24, R13, 0x4, R4 ;  /* 0x000000040d187825 */ /* 0x008fcc00078e0204 */
[----:B------:R-:W3:Y:S02]  /*0600*/  ATOMG.E.EXCH.STRONG.GPU PT, R24, desc[UR6][R24.64], R12 ;  /* 0x8000000c181879a8 */ /* 0x000ee4000c1ef106 */
[----:B---3--:R-:W-:-:S13]  /*0610*/  ISETP.NE.AND P0, PT, R24, RZ, PT ;  /* 0x000000ff1800720c */ /* 0x008fda0003f05270 */
[----:B------:R-:W3:Y:S01]  /*0620*/  @!P0 LDC.64 R26, c[0x0][0x3a0] ;  /* 0x0000e800ff1a8b82 */ /* 0x000ee20000000a00 */
[----:B0-----:R-:W-:-:S07]  /*0630*/  @!P0 PRMT R17, R28, 0x7610, R17 ;  /* 0x000076101c118816 */ /* 0x001fce0000000011 */
[----:B------:R-:W0:Y:S08]  /*0640*/  @!P0 LDC.64 R20, c[0x0][0x3b8] ;  /* 0x0000ee00ff148b82 */ /* 0x000e300000000a00 */
[----:B------:R-:W4:Y:S01]  /*0650*/  @!P0 LDC.64 R14, c[0x0][0x3b0] ;  /* 0x0000ec00ff0e8b82 */ /* 0x000f220000000a00 */
[----:B---3--:R-:W-:-:S05]  /*0660*/  @!P0 IMAD.WIDE R18, R13, 0x4, R26 ;  /* 0x000000040d128825 */ /* 0x008fca00078e021a */
[----:B------:R-:W-:Y:S01]  /*0670*/  @!P0 STG.E desc[UR6][R18.64], R12 ;  /* 0x0000000c12008986 */ /* 0x000fe2000c101906 */
[----:B0-----:R-:W-:-:S03]  /*0680*/  @!P0 IMAD.WIDE R20, R13, 0x4, R20 ;  /* 0x000000040d148825 */ /* 0x001fc600078e0214 */
[----:B----4-:R0:W-:Y:S04]  /*0690*/  @!P0 STG.E.U8 desc[UR6][R14.64], R17 ;  /* 0x000000110e008986 */ /* 0x0101e8000c101106 */
[----:B------:R3:W-:Y:S04]  /*06a0*/  @!P0 STG.E desc[UR6][R20.64], R0 ;  /* 0x0000000014008986 */ /* 0x0007e8000c101906 */
[----:B------:R-:W0:Y:S02]  /*06b0*/  LDG.E R13, desc[UR6][R10.64+0x4] ;  /* 0x000004060a0d7981 */ /* 0x000e24000c1e1900 */
[----:B0-----:R-:W-:-:S06]  /*06c0*/  IMAD.WIDE R16, R13, 0x4, R4 ;  /* 0x000000040d107825 */ /* 0x001fcc00078e0204 */
[----:B------:R-:W4:Y:S01]  /*06d0*/  ATOMG.E.EXCH.STRONG.GPU PT, R16, desc[UR6][R16.64], R12 ;  /* 0x8000000c101079a8 */ /* 0x000f22000c1ef106 */
[----:B------:R-:W-:Y:S01]  /*06e0*/  VIADD R3, R3, 0x4 ;  /* 0x0000000403037836 */ /* 0x000fe20000000000 */
[----:B------:R-:W-:Y:S04]  /*06f0*/  BSSY.RECONVERGENT B0, `(.L_x_6) ;  /* 0x000000b000007945 */ /* 0x000fe80003800200 */
[----:B------:R-:W-:Y:S02]  /*0700*/  ISETP.NE.AND P1, PT, R3, RZ, PT ;  /* 0x000000ff0300720c */ /* 0x000fe40003f25270 */
[----:B----4-:R-:W-:-:S13]  /*0710*/  ISETP.NE.AND P0, PT, R16, RZ, PT ;  /* 0x000000ff1000720c */ /* 0x010fda0003f05270 */
[----:B---3--:R-:W-:Y:S05]  /*0720*/  @P0 BRA `(.L_x_7) ;  /* 0x00000000001c0947 */ /* 0x008fea0003800000 */
[----:B------:R-:W0:Y:S01]  /*0730*/  LDC.64 R16, c[0x0][0x3b0] ;  /* 0x0000ec00ff107b82 */ /* 0x000e220000000a00 */
[----:B--2---:R-:W-:Y:S01]  /*0740*/  IMAD.WIDE R10, R13, 0x4, R6 ;  /* 0x000000040d0a7825 */ /* 0x004fe200078e0206 */
[----:B------:R-:W-:-:S03]  /*0750*/  MOV R18, 0x1 ;  /* 0x0000000100127802 */ /* 0x000fc60000000f00 */
[----:B-1----:R-:W-:Y:S01]  /*0760*/  IMAD.WIDE R14, R13, 0x4, R8 ;  /* 0x000000040d0e7825 */ /* 0x002fe200078e0208 */
[----:B------:R3:W-:Y:S04]  /*0770*/  STG.E desc[UR6][R10.64], R12 ;  /* 0x0000000c0a007986 */ /* 0x0007e8000c101906 */
[----:B0-----:R3:W-:Y:S04]  /*0780*/  STG.E.U8 desc[UR6][R16.64], R18 ;  /* 0x0000001210007986 */ /* 0x0017e8000c101106 */
[----:B------:R3:W-:Y:S02]  /*0790*/  STG.E desc[UR6][R14.64], R0 ;  /* 0x000000000e007986 */ /* 0x0007e4000c101906 */
.L_x_7:
[----:B------:R-:W-:Y:S05]  /*07a0*/  BSYNC.RECONVERGENT B0 ;  /* 0x0000000000007941 */ /* 0x000fea0003800200 */
.L_x_6:
[----:B------:R-:W-:Y:S01]  /*07b0*/  IADD3 R2, PT, PT, R2, 0x4, RZ ;  /* 0x0000000402027810 */ /* 0x000fe20007ffe0ff */
[----:B------:R-:W-:Y:S06]  /*07c0*/  @P1 BRA `(.L_x_8) ;  /* 0xfffffffc00041947 */ /* 0x000fec000383ffff */
[----:B------:R-:W-:Y:S05]  /*07d0*/  EXIT ;  /* 0x000000000000794d */ /* 0x000fea0003800000 */
.L_x_9:
        /* <DEDUP_REMOVED lines=10> */
.L_x_11:


//--------------------- .nv.shared.reserved.0     --------------------------
	.section	.nv.shared.reserved.0,"aw",@nobits
	.weak		__nv_reservedSMEM_offset_0_alias
	.size		__nv_reservedSMEM_offset_0_alias, 0, 64
	.other		__nv_reservedSMEM_offset_0_alias,@"STO_CUDA_RESERVED_SHARED STV_DEFAULT"
__nv_reservedSMEM_offset_0_alias:
	.zero		0
	.zero		64


//--------------------- .nv.constant0._Z15check_intersectiPKiS0_Ph --------------------------
	.section	.nv.constant0._Z15check_intersectiPKiS0_Ph,"a",@progbits
	.sectionflags	@""
	.align	4
.nv.constant0._Z15check_intersectiPKiS0_Ph:
	.zero		928


//--------------------- .nv.constant0._Z15expand_frontieriPKiS0_S0_PiS1_PhS1_ --------------------------
	.section	.nv.constant0._Z15expand_frontieriPKiS0_S0_PiS1_PhS1_,"a",@progbits
	.sectionflags	@""
	.align	4
.nv.constant0._Z15expand_frontieriPKiS0_S0_PiS1_PhS1_:
	.zero		960


//--------------------- SYMBOLS --------------------------

	.type		.nv.reservedSmem.offset0,@object
	.size		.nv.reservedSmem.offset0,0x4
